	.headerflags	@"EF_CUDA_TEXMODE_UNIFIED EF_CUDA_64BIT_ADDRESS EF_CUDA_ACCELERATORS EF_CUDA_SM90 EF_CUDA_VIRTUAL_SM(EF_CUDA_SM90)"
	.elftype	@"ET_EXEC"


//--------------------- .nv.info                  --------------------------
	.section	.nv.info,"",@"SHT_CUDA_INFO"
	.align	4


	//----- nvinfo : EIATTR_REGCOUNT
	.align		4
        /*0000*/ 	.byte	0x04, 0x2f
        /*0002*/ 	.short	(.L_1 - .L_0)
	.align		4
.L_0:
        /*0004*/ 	.word	index@(triton_poi_fused_5)
        /*0008*/ 	.word	0x0000001f


	//----- nvinfo : EIATTR_MIN_STACK_SIZE
	.align		4
.L_1:
        /*000c*/ 	.byte	0x04, 0x12
        /*000e*/ 	.short	(.L_3 - .L_2)
	.align		4
.L_2:
        /*0010*/ 	.word	index@(triton_poi_fused_5)
        /*0014*/ 	.word	0x00000000


	//----- nvinfo : EIATTR_FRAME_SIZE
	.align		4
.L_3:
        /*0018*/ 	.byte	0x04, 0x11
        /*001a*/ 	.short	(.L_5 - .L_4)
	.align		4
.L_4:
        /*001c*/ 	.word	index@(triton_poi_fused_5)
        /*0020*/ 	.word	0x00000000


	//----- nvinfo : EIATTR_MIN_STACK_SIZE
	.align		4
.L_5:
        /*0024*/ 	.byte	0x04, 0x12
        /*0026*/ 	.short	(.L_7 - .L_6)
	.align		4
.L_6:
        /*0028*/ 	.word	index@(triton_poi_fused_5)
        /*002c*/ 	.word	0x00000000
.L_7:


//--------------------- .nv.info.triton_poi_fused_5 --------------------------
	.section	.nv.info.triton_poi_fused_5,"",@"SHT_CUDA_INFO"
	.sectionflags	@""
	.align	4


	//----- nvinfo : EIATTR_CUDA_API_VERSION
	.align		4
        /*0000*/ 	.byte	0x04, 0x37
        /*0002*/ 	.short	(.L_9 - .L_8)
.L_8:
        /*0004*/ 	.word	0x0000007c


	//----- nvinfo : EIATTR_KPARAM_INFO
	.align		4
.L_9:
        /*0008*/ 	.byte	0x04, 0x17
        /*000a*/ 	.short	(.L_11 - .L_10)
.L_10:
        /*000c*/ 	.word	0x00000000
        /*0010*/ 	.short	0x0003
        /*0012*/ 	.short	0x0014
        /*0014*/ 	.byte	0x00, 0xf0, 0x11, 0x00


	//----- nvinfo : EIATTR_KPARAM_INFO
	.align		4
.L_11:
        /*0018*/ 	.byte	0x04, 0x17
        /*001a*/ 	.short	(.L_13 - .L_12)
.L_12:
        /*001c*/ 	.word	0x00000000
        /*0020*/ 	.short	0x0002
        /*0022*/ 	.short	0x0010
        /*0024*/ 	.byte	0x00, 0xf0, 0x11, 0x00


	//----- nvinfo : EIATTR_KPARAM_INFO
	.align		4
.L_13:
        /*0028*/ 	.byte	0x04, 0x17
        /*002a*/ 	.short	(.L_15 - .L_14)
.L_14:
        /*002c*/ 	.word	0x00000000
        /*0030*/ 	.short	0x0001
        /*0032*/ 	.short	0x0008
        /*0034*/ 	.byte	0x00, 0xf4, 0x21, 0x00


	//----- nvinfo : EIATTR_KPARAM_INFO
	.align		4
.L_15:
        /*0038*/ 	.byte	0x04, 0x17
        /*003a*/ 	.short	(.L_17 - .L_16)
.L_16:
        /*003c*/ 	.word	0x00000000
        /*0040*/ 	.short	0x0000
        /*0042*/ 	.short	0x0000
        /*0044*/ 	.byte	0x00, 0xf4, 0x21, 0x00


	//----- nvinfo : EIATTR_SPARSE_MMA_MASK
	.align		4
.L_17:
        /*0048*/ 	.byte	0x03, 0x50
        /*004a*/ 	.short	0x0000


	//----- nvinfo : EIATTR_MAXREG_COUNT
	.align		4
        /*004c*/ 	.byte	0x03, 0x1b
        /*004e*/ 	.short	0x00ff


	//----- nvinfo : EIATTR_EXIT_INSTR_OFFSETS
	.align		4
        /*0050*/ 	.byte	0x04, 0x1c
        /*0052*/ 	.short	(.L_19 - .L_18)


	//   ....[0]....
.L_18:
        /*0054*/ 	.word	0x000005c0


	//   ....[1]....
        /*0058*/ 	.word	0x00000610


	//----- nvinfo : EIATTR_REQNTID
	.align		4
.L_19:
        /*005c*/ 	.byte	0x04, 0x10
        /*005e*/ 	.short	(.L_21 - .L_20)
.L_20:
        /*0060*/ 	.word	0x00000080
        /*0064*/ 	.word	0x00000001
        /*0068*/ 	.word	0x00000001


	//----- nvinfo : EIATTR_CBANK_PARAM_SIZE
	.align		4
.L_21:
        /*006c*/ 	.byte	0x03, 0x19
        /*006e*/ 	.short	0x0018


	//----- nvinfo : EIATTR_PARAM_CBANK
	.align		4
        /*0070*/ 	.byte	0x04, 0x0a
        /*0072*/ 	.short	(.L_23 - .L_22)
	.align		4
.L_22:
        /*0074*/ 	.word	index@(.nv.constant0.triton_poi_fused_5)
        /*0078*/ 	.short	0x0210
        /*007a*/ 	.short	0x0018


	//----- nvinfo : EIATTR_SW_WAR
	.align		4
.L_23:
        /*007c*/ 	.byte	0x04, 0x36
        /*007e*/ 	.short	(.L_25 - .L_24)
.L_24:
        /*0080*/ 	.word	0x00000008
.L_25:


//--------------------- .nv.callgraph             --------------------------
	.section	.nv.callgraph,"",@"SHT_CUDA_CALLGRAPH"
	.align	4
	.sectionentsize	8
	.align		4
        /*0000*/ 	.word	0x00000000
	.align		4
        /*0004*/ 	.word	0xffffffff
	.align		4
        /*0008*/ 	.word	0x00000000
	.align		4
        /*000c*/ 	.word	0xfffffffe
	.align		4
        /*0010*/ 	.word	0x00000000
	.align		4
        /*0014*/ 	.word	0xfffffffd
	.align		4
        /*0018*/ 	.word	0x00000000
	.align		4
        /*001c*/ 	.word	0xfffffffc


//--------------------- .text.triton_poi_fused_5  --------------------------
	.section	.text.triton_poi_fused_5,"ax",@progbits
	.sectionflags	@"SHF_BARRIERS=1"
	.align	128
        .global         triton_poi_fused_5
        .type           triton_poi_fused_5,@function
        .size           triton_poi_fused_5,(.L_x_1 - triton_poi_fused_5)
        .other          triton_poi_fused_5,@"STO_CUDA_ENTRY STV_DEFAULT"
triton_poi_fused_5:
.text.triton_poi_fused_5:
[----:B------:R-:W0:Y:S01]  /*0000*/  LDC R1, c[0x0][0x28] ;  /* 0x00000a00ff017b82 */ /* 0x000e220000000800 */
[----:B------:R-:W1:Y:S07]  /*0010*/  S2R R21, SR_TID.X ;  /* 0x0000000000157919 */ /* 0x000e6e0000002100 */
[----:B------:R-:W2:Y:S01]  /*0020*/  LDC.64 R8, c[0x0][0x210] ;  /* 0x00008400ff087b82 */ /* 0x000ea20000000a00 */
[----:B------:R-:W-:Y:S01]  /*0030*/  IMAD.MOV.U32 R20, RZ, RZ, RZ ;  /* 0x000000ffff147224 */ /* 0x000fe200078e00ff */
[----:B------:R-:W-:Y:S01]  /*0040*/  ULDC.64 UR6, c[0x0][0x208] ;  /* 0x0000820000067ab9 */ /* 0x000fe20000000a00 */
[----:B------:R-:W3:Y:S01]  /*0050*/  S2R R0, SR_CTAID.X ;  /* 0x0000000000007919 */ /* 0x000ee20000002500 */
[----:B------:R-:W4:Y:S01]  /*0060*/  S2R R18, SR_CTAID.Y ;  /* 0x0000000000127919 */ /* 0x000f220000002600 */
[----:B------:R-:W-:Y:S01]  /*0070*/  IMAD.MOV.U32 R28, RZ, RZ, RZ ;  /* 0x000000ffff1c7224 */ /* 0x000fe200078e00ff */
[----:B-1----:R-:W-:Y:S01]  /*0080*/  SHF.R.U32.HI R19, RZ, 0x4, R21 ;  /* 0x00000004ff137819 */ /* 0x002fe20000011615 */
[----:B---3--:R-:W-:-:S03]  /*0090*/  IMAD.SHL.U32 R0, R0, 0x10, RZ ;  /* 0x0000001000007824 */ /* 0x008fc600078e00ff */
[----:B------:R-:W-:Y:S01]  /*00a0*/  SGXT.U32 R19, R19, 0x3 ;  /* 0x000000031313781a */ /* 0x000fe20000000000 */
[----:B----4-:R-:W-:Y:S01]  /*00b0*/  IMAD.SHL.U32 R18, R18, 0x40, RZ ;  /* 0x0000004012127824 */ /* 0x010fe200078e00ff */
[----:B------:R-:W-:-:S04]  /*00c0*/  LOP3.LUT R12, R0, 0xf, R21, 0xf8, !PT ;  /* 0x0000000f000c7812 */ /* 0x000fc800078ef815 */
[----:B------:R-:W-:Y:S02]  /*00d0*/  LOP3.LUT R3, R18, 0x8, R19, 0xfe, !PT ;  /* 0x0000000812037812 */ /* 0x000fe400078efe13 */
[----:B------:R-:W-:Y:S02]  /*00e0*/  LOP3.LUT R5, R18, 0x18, R19, 0xfe, !PT ;  /* 0x0000001812057812 */ /* 0x000fe400078efe13 */
[----:B------:R-:W-:Y:S01]  /*00f0*/  LOP3.LUT R2, R18, R19, RZ, 0xfc, !PT ;  /* 0x0000001312027212 */ /* 0x000fe200078efcff */
[--C-:B------:R-:W-:Y:S01]  /*0100*/  IMAD R3, R3, 0x9, R12.reuse ;  /* 0x0000000903037824 */ /* 0x100fe200078e020c */
[----:B------:R-:W-:Y:S01]  /*0110*/  LOP3.LUT R4, R18, 0x10, R19, 0xfe, !PT ;  /* 0x0000001012047812 */ /* 0x000fe200078efe13 */
        /* <DEDUP_REMOVED lines=9> */
[----:B------:R-:W-:Y:S01]  /*01b0*/  ISETP.GE.AND P0, PT, R12, 0x9, PT ;  /* 0x000000090c00780c */ /* 0x000fe20003f06270 */
[----:B------:R-:W-:-:S02]  /*01c0*/  IMAD R25, R10, 0x9, R12 ;  /* 0x000000090a197824 */ /* 0x000fc400078e020c */
[----:B------:R-:W-:Y:S02]  /*01d0*/  IMAD R27, R11, 0x9, R12 ;  /* 0x000000090b1b7824 */ /* 0x000fe400078e020c */
[----:B--2---:R-:W-:-:S04]  /*01e0*/  IMAD.WIDE R14, R3, 0x4, R8 ;  /* 0x00000004030e7825 */ /* 0x004fc800078e0208 */
[----:B------:R-:W-:-:S04]  /*01f0*/  IMAD.WIDE R10, R5, 0x4, R8 ;  /* 0x00000004050a7825 */ /* 0x000fc800078e0208 */
[----:B------:R-:W-:-:S04]  /*0200*/  IMAD.WIDE R16, R17, 0x4, R8 ;  /* 0x0000000411107825 */ /* 0x000fc800078e0208 */
[--C-:B------:R-:W-:Y:S01]  /*0210*/  IMAD.WIDE R12, R13, 0x4, R8.reuse ;  /* 0x000000040d0c7825 */ /* 0x100fe200078e0208 */
[----:B------:R-:W2:Y:S03]  /*0220*/  @!P0 LDG.E.EL R20, desc[UR6][R16.64] ;  /* 0x0000000610148981 */ /* 0x000ea6000c2e1900 */
[----:B------:R-:W-:Y:S01]  /*0230*/  IMAD.WIDE R4, R23, 0x4, R8 ;  /* 0x0000000417047825 */ /* 0x000fe200078e0208 */
[----:B------:R-:W-:-:S03]  /*0240*/  CS2R R22, SRZ ;  /* 0x0000000000167805 */ /* 0x000fc6000001ff00 */
[----:B------:R-:W-:-:S03]  /*0250*/  IMAD.WIDE R6, R7, 0x4, R8 ;  /* 0x0000000407067825 */ /* 0x000fc600078e0208 */
[----:B------:R1:W3:Y:S01]  /*0260*/  @!P0 LDG.E.EL R22, desc[UR6][R12.64] ;  /* 0x000000060c168981 */ /* 0x0002e2000c2e1900 */
[--C-:B------:R-:W-:Y:S01]  /*0270*/  IMAD.WIDE R2, R25, 0x4, R8.reuse ;  /* 0x0000000419027825 */ /* 0x100fe200078e0208 */
[----:B------:R-:W-:Y:S02]  /*0280*/  CS2R R24, SRZ ;  /* 0x0000000000187805 */ /* 0x000fe4000001ff00 */
[----:B------:R4:W5:Y:S01]  /*0290*/  @!P0 LDG.E.EL R23, desc[UR6][R10.64] ;  /* 0x000000060a178981 */ /* 0x000962000c2e1900 */
[----:B------:R-:W-:Y:S01]  /*02a0*/  IMAD.WIDE R8, R27, 0x4, R8 ;  /* 0x000000041b087825 */ /* 0x000fe200078e0208 */
[----:B------:R-:W-:Y:S02]  /*02b0*/  CS2R R26, SRZ ;  /* 0x00000000001a7805 */ /* 0x000fe4000001ff00 */
[----:B------:R-:W5:Y:S04]  /*02c0*/  @!P0 LDG.E.EL R24, desc[UR6][R14.64] ;  /* 0x000000060e188981 */ /* 0x000f68000c2e1900 */
[----:B------:R1:W5:Y:S04]  /*02d0*/  @!P0 LDG.E.EL R25, desc[UR6][R4.64] ;  /* 0x0000000604198981 */ /* 0x000368000c2e1900 */
[----:B------:R-:W5:Y:S04]  /*02e0*/  @!P0 LDG.E.EL R26, desc[UR6][R6.64] ;  /* 0x00000006061a8981 */ /* 0x000f68000c2e1900 */
[----:B------:R4:W5:Y:S04]  /*02f0*/  @!P0 LDG.E.EL R28, desc[UR6][R2.64] ;  /* 0x00000006021c8981 */ /* 0x000968000c2e1900 */
[----:B------:R4:W5:Y:S01]  /*0300*/  @!P0 LDG.E.EL R27, desc[UR6][R8.64] ;  /* 0x00000006081b8981 */ /* 0x000962000c2e1900 */
[----:B------:R-:W4:Y:S01]  /*0310*/  S2UR UR5, SR_CgaCtaId ;  /* 0x00000000000579c3 */ /* 0x000f220000008800 */
[----:B-1----:R-:W-:Y:S01]  /*0320*/  IMAD.SHL.U32 R12, R21, 0x40, RZ ;  /* 0x00000040150c7824 */ /* 0x002fe200078e00ff */
[----:B------:R-:W-:-:S04]  /*0330*/  UMOV UR4, 0x400 ;  /* 0x0000040000047882 */ /* 0x000fc80000000000 */
[----:B------:R-:W-:-:S04]  /*0340*/  LOP3.LUT R12, R12, 0x3c0, RZ, 0xc0, !PT ;  /* 0x000003c00c0c7812 */ /* 0x000fc800078ec0ff */
[----:B----4-:R-:W-:-:S04]  /*0350*/  LOP3.LUT R11, R12, R19, RZ, 0xfc, !PT ;  /* 0x000000130c0b7212 */ /* 0x010fc800078efcff */
[----:B------:R-:W-:Y:S01]  /*0360*/  LEA.HI R11, R12, R11, RZ, 0x1c ;  /* 0x0000000b0c0b7211 */ /* 0x000fe200078fe0ff */
[----:B0-----:R-:W-:-:S06]  /*0370*/  UPRMT UR4, UR5, 0x654, UR4 ;  /* 0x0000065405047896 */ /* 0x001fcc0008000004 */
[----:B------:R-:W-:Y:S02]  /*0380*/  LEA R13, R11, UR4, 0x2 ;  /* 0x000000040b0d7c11 */ /* 0x000fe4000f8e10ff */
[----:B------:R-:W-:Y:S01]  /*0390*/  SHF.R.U32.HI R4, RZ, 0x2, R21 ;  /* 0x00000002ff047819 */ /* 0x000fe20000011615 */
[----:B------:R-:W-:-:S03]  /*03a0*/  IMAD.SHL.U32 R21, R21, 0x4, RZ ;  /* 0x0000000415157824 */ /* 0x000fc600078e00ff */
[----:B------:R-:W-:Y:S02]  /*03b0*/  LOP3.LUT R3, R4, 0x1c, RZ, 0xc0, !PT ;  /* 0x0000001c04037812 */ /* 0x000fe400078ec0ff */
[----:B------:R-:W-:-:S05]  /*03c0*/  LOP3.LUT R8, R21, 0x1fc, RZ, 0xc0, !PT ;  /* 0x000001fc15087812 */ /* 0x000fca00078ec0ff */
[----:B------:R-:W-:-:S05]  /*03d0*/  IMAD.IADD R3, R8, 0x1, R3 ;  /* 0x0000000108037824 */ /* 0x000fca00078e0203 */
[----:B------:R-:W-:Y:S02]  /*03e0*/  LEA R4, R3, UR4, 0x2 ;  /* 0x0000000403047c11 */ /* 0x000fe4000f8e10ff */
[----:B------:R-:W-:Y:S01]  /*03f0*/  LOP3.LUT R18, R18, 0x3c, R21, 0xf8, !PT ;  /* 0x0000003c12127812 */ /* 0x000fe200078ef815 */
[----:B------:R-:W0:Y:S04]  /*0400*/  LDC.64 R2, c[0x0][0x218] ;  /* 0x00008600ff027b82 */ /* 0x000e280000000a00 */
[----:B------:R-:W-:-:S05]  /*0410*/  IMAD.HI R9, R18, 0x2aaaaaab, RZ ;  /* 0x2aaaaaab12097827 */ /* 0x000fca00078e02ff */
[----:B------:R-:W-:-:S04]  /*0420*/  SHF.R.U32.HI R10, RZ, 0x1f, R9 ;  /* 0x0000001fff0a7819 */ /* 0x000fc80000011609 */
[----:B------:R-:W-:Y:S02]  /*0430*/  LEA.HI.SX32 R11, R9, R10, 0x1c ;  /* 0x0000000a090b7211 */ /* 0x000fe400078fe2ff */
[----:B------:R-:W-:Y:S02]  /*0440*/  LOP3.LUT R10, R8, 0x200, RZ, 0xfc, !PT ;  /* 0x00000200080a7812 */ /* 0x000fe400078efcff */
[----:B------:R-:W-:Y:S01]  /*0450*/  LOP3.LUT R9, R0, R19, RZ, 0xfc, !PT ;  /* 0x0000001300097212 */ /* 0x000fe200078efcff */
[C---:B------:R-:W-:Y:S01]  /*0460*/  IMAD R18, R11.reuse, -0x60, R18 ;  /* 0xffffffa00b127824 */ /* 0x040fe200078e0212 */
[----:B------:R-:W-:Y:S02]  /*0470*/  LOP3.LUT R0, R0, 0x8, R19, 0xfe, !PT ;  /* 0x0000000800007812 */ /* 0x000fe400078efe13 */
[----:B------:R-:W-:Y:S01]  /*0480*/  SHF.R.U32.HI R10, RZ, 0x4, R10 ;  /* 0x00000004ff0a7819 */ /* 0x000fe2000001160a */
[----:B------:R-:W-:Y:S01]  /*0490*/  IMAD R18, R11, 0x360, R18 ;  /* 0x000003600b127824 */ /* 0x000fe200078e0212 */
[----:B------:R-:W-:-:S02]  /*04a0*/  ISETP.GE.AND P1, PT, R9, 0x9, PT ;  /* 0x000000090900780c */ /* 0x000fc40003f26270 */
[----:B------:R-:W-:Y:S02]  /*04b0*/  ISETP.GE.AND P0, PT, R0, 0x9, PT ;  /* 0x000000090000780c */ /* 0x000fe40003f06270 */
[----:B------:R-:W-:Y:S01]  /*04c0*/  LOP3.LUT R11, R10, 0x3c, RZ, 0xc0, !PT ;  /* 0x0000003c0a0b7812 */ /* 0x000fe200078ec0ff */
[----:B------:R-:W-:-:S04]  /*04d0*/  IMAD R9, R9, 0x60, R18 ;  /* 0x0000006009097824 */ /* 0x000fc800078e0212 */
[----:B------:R-:W-:Y:S02]  /*04e0*/  IMAD.IADD R11, R8, 0x1, R11 ;  /* 0x00000001080b7824 */ /* 0x000fe400078e020b */
[----:B0-----:R-:W-:-:S03]  /*04f0*/  IMAD.WIDE R8, R9, 0x4, R2 ;  /* 0x0000000409087825 */ /* 0x001fc600078e0202 */
[----:B------:R-:W-:Y:S01]  /*0500*/  LEA R11, R11, UR4, 0x2 ;  /* 0x000000040b0b7c11 */ /* 0x000fe2000f8e10ff */
[----:B--2---:R-:W-:Y:S04]  /*0510*/  STS [R13], R20 ;  /* 0x000000140d007388 */ /* 0x004fe80000000800 */
[----:B---3--:R-:W-:Y:S04]  /*0520*/  STS [R13+0x40], R22 ;  /* 0x000040160d007388 */ /* 0x008fe80000000800 */
[----:B-----5:R-:W-:Y:S04]  /*0530*/  STS [R13+0x60], R23 ;  /* 0x000060170d007388 */ /* 0x020fe80000000800 */
[----:B------:R-:W-:Y:S04]  /*0540*/  STS [R13+0x20], R24 ;  /* 0x000020180d007388 */ /* 0x000fe80000000800 */
[----:B------:R-:W-:Y:S04]  /*0550*/  STS [R13+0x80], R25 ;  /* 0x000080190d007388 */ /* 0x000fe80000000800 */
[----:B------:R-:W-:Y:S04]  /*0560*/  STS [R13+0xa0], R26 ;  /* 0x0000a01a0d007388 */ /* 0x000fe80000000800 */
[----:B------:R-:W-:Y:S04]  /*0570*/  STS [R13+0xc0], R28 ;  /* 0x0000c01c0d007388 */ /* 0x000fe80000000800 */
[----:B------:R-:W-:Y:S01]  /*0580*/  STS [R13+0xe0], R27 ;  /* 0x0000e01b0d007388 */ /* 0x000fe20000000800 */
[----:B------:R-:W-:Y:S06]  /*0590*/  BAR.SYNC.DEFER_BLOCKING 0x0 ;  /* 0x0000000000007b1d */ /* 0x000fec0000010000 */
[----:B------:R-:W0:Y:S04]  /*05a0*/  LDS.128 R4, [R4] ;  /* 0x0000000004047984 */ /* 0x000e280000000c00 */
[----:B0-----:R0:W-:Y:S02]  /*05b0*/  @!P1 STG.E.128 desc[UR6][R8.64], R4 ;  /* 0x0000000408009986 */ /* 0x0011e4000c101d06 */
[----:B0-----:R-:W-:Y:S05]  /*05c0*/  @P0 EXIT ;  /* 0x000000000000094d */ /* 0x001fea0003800000 */
[----:B0-----:R-:W0:Y:S01]  /*05d0*/  LDS.128 R8, [R11+0x800] ;  /* 0x000800000b087984 */ /* 0x001e220000000c00 */
[----:B------:R-:W-:-:S04]  /*05e0*/  IMAD R5, R0, 0x60, R18 ;  /* 0x0000006000057824 */ /* 0x000fc800078e0212 */
[----:B------:R-:W-:-:S05]  /*05f0*/  IMAD.WIDE R2, R5, 0x4, R2 ;  /* 0x0000000405027825 */ /* 0x000fca00078e0202 */
[----:B0-----:R-:W-:Y:S01]  /*0600*/  STG.E.128 desc[UR6][R2.64], R8 ;  /* 0x0000000802007986 */ /* 0x001fe2000c101d06 */
[----:B------:R-:W-:Y:S05]  /*0610*/  EXIT ;  /* 0x000000000000794d */ /* 0x000fea0003800000 */
.L_x_0:
[----:B------:R-:W-:-:S00]  /*0620*/  BRA `(.L_x_0) ;  /* 0xfffffffc00fc7947 */ /* 0x000fc0000383ffff */
[----:B------:R-:W-:-:S00]  /*0630*/  NOP ;  /* 0x0000000000007918 */ /* 0x000fc00000000000 */
        /* <DEDUP_REMOVED lines=12> */
.L_x_1:


//--------------------- .nv.shared.triton_poi_fused_5 --------------------------
	.section	.nv.shared.triton_poi_fused_5,"aw",@nobits
	.sectionflags	@""
	.align	16
	.zero		1024


//--------------------- .nv.constant0.triton_poi_fused_5 --------------------------
	.section	.nv.constant0.triton_poi_fused_5,"a",@progbits
	.sectionflags	@""
	.align	4
.nv.constant0.triton_poi_fused_5:
	.zero		552
